.version 8.0
.target sm_80
.visible .entry relu_kernel(
	.param .u64 param9,
	.param .u64 param10,
	.param .u64 param11
) {
	.reg .u32 %r0, %r1, %r2, %r3, %r4, %r7, %r8;
	.reg .u64 %rd5, %rd9, %rd10, %rd11, %rd12, %rd13, %rd14, %rd15;
	.reg .f32 %f16, %f17, %f18, %f19, %f21;
	.reg .pred %p6, %p20;
relu_kernel_start:
	ld.param.u64 %rd9, [param9];
	ld.param.u64 %rd10, [param10];
	ld.param.u64 %rd11, [param11];
block_15_start:
	mov.u32 %r0, %ntid.x;
	mov.u32 %r1, %ctaid.x;
	mul.lo.s32 %r2, %r0, %r1;
	mov.u32 %r3, %tid.x;
	add.u32 %r4, %r2, %r3;
	mov.u32 %r1, %r4;
	cvt.u64.u32 %rd5, %r4;
	setp.ge.u64 %p6, %rd5, %rd11;
	@%p6 bra block_15_end;
	mov.u32 %r7, 2;
	shl.b32 %r8, %r1, %r7;
	mov.u32 %r1, %r8;
	cvt.u64.u32 %rd12, %r8;
	add.u64 %rd13, %rd10, %rd12;
	cvt.u64.u32 %rd14, %r1;
	add.u64 %rd15, %rd9, %rd14;
	ld.global.f32 %f16, [%rd15];
	mov.f32 %f17, %f16;
	mov.f32 %f18, 0.0;
	mov.f32 %f19, 0.0;
	setp.gt.f32 %p20, %f17, %f19;
	selp.f32 %f21, %f16, %f18, %p20;
	st.global.f32 [%rd13], %f21;
block_15_end:
relu_kernel_end:
}



// ===== COMPILED SASS (sm_100) =====

	.target	sm_100

	.elftype	@"ET_EXEC"


//--------------------- .note.nv.tkinfo           --------------------------
	.section	.note.nv.tkinfo,"",@"SHT_NOTE"
	.sectionflags	@"SHF_NOTE_NV_TKINFO"
	.tkinfo
        /*0018*/ 	.word	0x00000002
        /*0030*/ 	.string	""
        /*0030*/ 	.string	"ptxas"
        /*0030*/ 	.string	"Cuda compilation tools, release 13.0, V13.0.88"
        /*0030*/ 	.string	"Build cuda_13.0.r13.0/compiler.36424714_0"
        /*0030*/ 	.string	"-arch sm_100 "



//--------------------- .note.nv.cuinfo           --------------------------
	.section	.note.nv.cuinfo,"",@"SHT_NOTE"
	.sectionflags	@"SHF_NOTE_NV_CUINFO"
        /*0018*/ 	.short	0x0002
        /*001a*/ 	.short	0x0050
        /*001c*/ 	.short	0x0082
	.zero		2


//--------------------- .nv.info                  --------------------------
	.section	.nv.info,"",@"SHT_CUDA_INFO"
	.align	4


	//----- nvinfo : EIATTR_REGCOUNT
	.align		4
        /*0000*/ 	.byte	0x04, 0x2f
        /*0002*/ 	.short	(.L_1 - .L_0)
	.align		4
.L_0:
        /*0004*/ 	.word	index@(relu_kernel)
        /*0008*/ 	.word	0x0000000a


	//----- nvinfo : EIATTR_FRAME_SIZE
	.align		4
.L_1:
        /*000c*/ 	.byte	0x04, 0x11
        /*000e*/ 	.short	(.L_3 - .L_2)
	.align		4
.L_2:
        /*0010*/ 	.word	index@(relu_kernel)
        /*0014*/ 	.word	0x00000000


	//----- nvinfo : EIATTR_MIN_STACK_SIZE
	.align		4
.L_3:
        /*0018*/ 	.byte	0x04, 0x12
        /*001a*/ 	.short	(.L_5 - .L_4)
	.align		4
.L_4:
        /*001c*/ 	.word	index@(relu_kernel)
        /*0020*/ 	.word	0x00000000
.L_5:


//--------------------- .nv.compat                --------------------------
	.section	.nv.compat,"",@"SHT_CUDA_COMPAT_INFO"
	.align	4
        /*0000*/ 	.byte	0x02, 0x09, 0x00, 0x00, 0x02, 0x02, 0x01, 0x00, 0x02, 0x05, 0x05, 0x00, 0x03, 0x07, 0x01, 0x01
        /*0010*/ 	.byte	0x02, 0x03, 0x00, 0x00, 0x02, 0x06, 0x01, 0x00, 0x04, 0x0b, 0x08, 0x00, 0x09, 0x00, 0x00, 0x00
        /*0020*/ 	.byte	0x00, 0x00, 0x00, 0x00


//--------------------- .nv.info.relu_kernel      --------------------------
	.section	.nv.info.relu_kernel,"",@"SHT_CUDA_INFO"
	.sectionflags	@""
	.align	4


	//----- nvinfo : EIATTR_CUDA_API_VERSION
	.align		4
        /*0000*/ 	.byte	0x04, 0x37
        /*0002*/ 	.short	(.L_7 - .L_6)
.L_6:
        /*0004*/ 	.word	0x00000082


	//----- nvinfo : EIATTR_KPARAM_INFO
	.align		4
.L_7:
        /*0008*/ 	.byte	0x04, 0x17
        /*000a*/ 	.short	(.L_9 - .L_8)
.L_8:
        /*000c*/ 	.word	0x00000000
        /*0010*/ 	.short	0x0002
        /*0012*/ 	.short	0x0010
        /*0014*/ 	.byte	0x00, 0xf0, 0x21, 0x00


	//----- nvinfo : EIATTR_KPARAM_INFO
	.align		4
.L_9:
        /*0018*/ 	.byte	0x04, 0x17
        /*001a*/ 	.short	(.L_11 - .L_10)
.L_10:
        /*001c*/ 	.word	0x00000000
        /*0020*/ 	.short	0x0001
        /*0022*/ 	.short	0x0008
        /*0024*/ 	.byte	0x00, 0xf0, 0x21, 0x00


	//----- nvinfo : EIATTR_KPARAM_INFO
	.align		4
.L_11:
        /*0028*/ 	.byte	0x04, 0x17
        /*002a*/ 	.short	(.L_13 - .L_12)
.L_12:
        /*002c*/ 	.word	0x00000000
        /*0030*/ 	.short	0x0000
        /*0032*/ 	.short	0x0000
        /*0034*/ 	.byte	0x00, 0xf0, 0x21, 0x00


	//----- nvinfo : EIATTR_SPARSE_MMA_MASK
	.align		4
.L_13:
        /*0038*/ 	.byte	0x03, 0x50
        /*003a*/ 	.short	0x0000


	//----- nvinfo : EIATTR_MAXREG_COUNT
	.align		4
        /*003c*/ 	.byte	0x03, 0x1b
        /*003e*/ 	.short	0x00ff


	//----- nvinfo : EIATTR_MERCURY_ISA_VERSION
	.align		4
        /*0040*/ 	.byte	0x03, 0x5f
        /*0042*/ 	.short	0x0101


	//----- nvinfo : EIATTR_VRC_CTA_INIT_COUNT
	.align		4
        /*0044*/ 	.byte	0x02, 0x4a
	.zero		1
	.zero		1


	//----- nvinfo : EIATTR_EXIT_INSTR_OFFSETS
	.align		4
        /*0048*/ 	.byte	0x04, 0x1c
        /*004a*/ 	.short	(.L_15 - .L_14)


	//   ....[0]....
.L_14:
        /*004c*/ 	.word	0x00000080


	//   ....[1]....
        /*0050*/ 	.word	0x00000130


	//----- nvinfo : EIATTR_CBANK_PARAM_SIZE
	.align		4
.L_15:
        /*0054*/ 	.byte	0x03, 0x19
        /*0056*/ 	.short	0x0018


	//----- nvinfo : EIATTR_PARAM_CBANK
	.align		4
        /*0058*/ 	.byte	0x04, 0x0a
        /*005a*/ 	.short	(.L_17 - .L_16)
	.align		4
.L_16:
        /*005c*/ 	.word	index@(.nv.constant0.relu_kernel)
        /*0060*/ 	.short	0x0380
        /*0062*/ 	.short	0x0018


	//----- nvinfo : EIATTR_SW_WAR
	.align		4
.L_17:
        /*0064*/ 	.byte	0x04, 0x36
        /*0066*/ 	.short	(.L_19 - .L_18)
.L_18:
        /*0068*/ 	.word	0x00000008
.L_19:


//--------------------- .nv.callgraph             --------------------------
	.section	.nv.callgraph,"",@"SHT_CUDA_CALLGRAPH"
	.align	4
	.sectionentsize	8
	.align		4
        /*0000*/ 	.word	0x00000000
	.align		4
        /*0004*/ 	.word	0xffffffff
	.align		4
        /*0008*/ 	.word	0x00000000
	.align		4
        /*000c*/ 	.word	0xfffffffe
	.align		4
        /*0010*/ 	.word	0x00000000
	.align		4
        /*0014*/ 	.word	0xfffffffd
	.align		4
        /*0018*/ 	.word	0x00000000
	.align		4
        /*001c*/ 	.word	0xfffffffc


//--------------------- .text.relu_kernel         --------------------------
	.section	.text.relu_kernel,"ax",@progbits
	.align	128
        .global         relu_kernel
        .type           relu_kernel,@function
        .size           relu_kernel,(.L_x_1 - relu_kernel)
        .other          relu_kernel,@"STO_CUDA_ENTRY STV_DEFAULT"
relu_kernel:
.text.relu_kernel:
[----:B------:R-:W-:Y:S01]  /*0000*/  LDC R1, c[0x0][0x37c] ;  /* 0x0000df00ff017b82 */ /* 0x000fe20000000800 */
[----:B------:R-:W0:Y:S01]  /*0010*/  S2R R0, SR_CTAID.X ;  /* 0x0000000000007919 */ /* 0x000e220000002500 */
[----:B------:R-:W0:Y:S01]  /*0020*/  LDCU UR4, c[0x0][0x360] ;  /* 0x00006c00ff0477ac */ /* 0x000e220008000800 */
[----:B------:R-:W0:Y:S01]  /*0030*/  S2R R3, SR_TID.X ;  /* 0x0000000000037919 */ /* 0x000e220000002100 */
[----:B------:R-:W1:Y:S01]  /*0040*/  LDCU.64 UR6, c[0x0][0x390] ;  /* 0x00007200ff0677ac */ /* 0x000e620008000a00 */
[----:B0-----:R-:W-:-:S05]  /*0050*/  IMAD R0, R0, UR4, R3 ;  /* 0x0000000400007c24 */ /* 0x001fca000f8e0203 */
[----:B-1----:R-:W-:-:S04]  /*0060*/  ISETP.GE.U32.AND P0, PT, R0, UR6, PT ;  /* 0x0000000600007c0c */ /* 0x002fc8000bf06070 */
[----:B------:R-:W-:-:S13]  /*0070*/  ISETP.GE.U32.AND.EX P0, PT, RZ, UR7, PT, P0 ;  /* 0x00000007ff007c0c */ /* 0x000fda000bf06100 */
[----:B------:R-:W-:Y:S05]  /*0080*/  @P0 EXIT ;  /* 0x000000000000094d */ /* 0x000fea0003800000 */
[----:B------:R-:W0:Y:S01]  /*0090*/  LDCU.128 UR8, c[0x0][0x380] ;  /* 0x00007000ff0877ac */ /* 0x000e220008000c00 */
[----:B------:R-:W-:Y:S01]  /*00a0*/  IMAD.SHL.U32 R0, R0, 0x4, RZ ;  /* 0x0000000400007824 */ /* 0x000fe200078e00ff */
[----:B------:R-:W1:Y:S04]  /*00b0*/  LDCU.64 UR4, c[0x0][0x358] ;  /* 0x00006b00ff0477ac */ /* 0x000e680008000a00 */
[----:B0-----:R-:W-:-:S05]  /*00c0*/  IADD3 R2, P0, PT, R0, UR8, RZ ;  /* 0x0000000800027c10 */ /* 0x001fca000ff1e0ff */
[----:B------:R-:W-:-:S05]  /*00d0*/  IMAD.X R3, RZ, RZ, UR9, P0 ;  /* 0x00000009ff037e24 */ /* 0x000fca00080e06ff */
[----:B-1----:R-:W2:Y:S01]  /*00e0*/  LDG.E R2, desc[UR4][R2.64] ;  /* 0x0000000402027981 */ /* 0x002ea2000c1e1900 */
[----:B------:R-:W-:-:S05]  /*00f0*/  IADD3 R4, P0, PT, R0, UR10, RZ ;  /* 0x0000000a00047c10 */ /* 0x000fca000ff1e0ff */
[----:B------:R-:W-:Y:S01]  /*0100*/  IMAD.X R5, RZ, RZ, UR11, P0 ;  /* 0x0000000bff057e24 */ /* 0x000fe200080e06ff */
[----:B--2---:R-:W-:-:S05]  /*0110*/  FMNMX R7, RZ, R2, !PT ;  /* 0x00000002ff077209 */ /* 0x004fca0007800000 */
[----:B------:R-:W-:Y:S01]  /*0120*/  STG.E desc[UR4][R4.64], R7 ;  /* 0x0000000704007986 */ /* 0x000fe2000c101904 */
[----:B------:R-:W-:Y:S05]  /*0130*/  EXIT ;  /* 0x000000000000794d */ /* 0x000fea0003800000 */
.L_x_0:
[----:B------:R-:W-:-:S00]  /*0140*/  BRA `(.L_x_0) ;  /* 0xfffffffc00fc7947 */ /* 0x000fc0000383ffff */
[----:B------:R-:W-:-:S00]  /*0150*/  NOP ;  /* 0x0000000000007918 */ /* 0x000fc00000000000 */
        /* <DEDUP_REMOVED lines=10> */
.L_x_1:


//--------------------- .nv.shared.reserved.0     --------------------------
	.section	.nv.shared.reserved.0,"aw",@nobits
	.weak		__nv_reservedSMEM_offset_0_alias
	.size		__nv_reservedSMEM_offset_0_alias, 0, 64
	.other		__nv_reservedSMEM_offset_0_alias,@"STO_CUDA_RESERVED_SHARED STV_DEFAULT"
__nv_reservedSMEM_offset_0_alias:
	.zero		0
	.zero		64


//--------------------- .nv.constant0.relu_kernel --------------------------
	.section	.nv.constant0.relu_kernel,"a",@progbits
	.sectionflags	@""
	.align	4
.nv.constant0.relu_kernel:
	.zero		920


//--------------------- SYMBOLS --------------------------

	.type		.nv.reservedSmem.offset0,@object
	.size		.nv.reservedSmem.offset0,0x4
